//
// Generated by NVIDIA NVVM Compiler
//
// Compiler Build ID: CL-36424714
// Cuda compilation tools, release 13.0, V13.0.88
// Based on NVVM 20.0.0
//

.version 9.0
.target sm_100
.address_size 64

	// .globl	_Z4calcPfii

.visible .entry _Z4calcPfii(
	.param .u64 .ptr .align 1 _Z4calcPfii_param_0,
	.param .u32 _Z4calcPfii_param_1,
	.param .u32 _Z4calcPfii_param_2
)
{
	.reg .pred 	%p<2>;
	.reg .b32 	%r<15>;
	.reg .b32 	%f<5>;
	.reg .b64 	%rd<9>;

	ld.param.u64 	%rd2, [_Z4calcPfii_param_0];
	ld.param.u32 	%r1, [_Z4calcPfii_param_1];
	ld.param.u32 	%r2, [_Z4calcPfii_param_2];
	cvta.to.global.u64 	%rd3, %rd2;
	mov.u32 	%r3, %ctaid.x;
	mov.u32 	%r4, %ntid.x;
	mov.u32 	%r5, %tid.x;
	mad.lo.s32 	%r6, %r3, %r4, %r5;
	mov.u32 	%r7, %ctaid.y;
	mov.u32 	%r8, %ntid.y;
	mov.u32 	%r9, %tid.y;
	mad.lo.s32 	%r10, %r7, %r8, %r9;
	mul.lo.s32 	%r11, %r1, %r10;
	add.s32 	%r12, %r11, %r6;
	mul.wide.s32 	%rd4, %r12, 4;
	add.s64 	%rd1, %rd3, %rd4;
	ld.global.f32 	%f2, [%rd1];
	mad.lo.s32 	%r13, %r2, %r1, %r6;
	mul.wide.s32 	%rd5, %r13, 4;
	add.s64 	%rd6, %rd3, %rd5;
	ld.global.f32 	%f3, [%rd6];
	add.s32 	%r14, %r2, %r11;
	mul.wide.s32 	%rd7, %r14, 4;
	add.s64 	%rd8, %rd3, %rd7;
	ld.global.f32 	%f4, [%rd8];
	add.f32 	%f1, %f3, %f4;
	setp.leu.f32 	%p1, %f2, %f1;
	@%p1 bra 	$L__BB0_2;
	st.global.f32 	[%rd1], %f1;
$L__BB0_2:
	ret;

}


// ===== COMPILED SASS (sm_100) =====

	.target	sm_100

	.elftype	@"ET_EXEC"


//--------------------- .note.nv.tkinfo           --------------------------
	.section	.note.nv.tkinfo,"",@"SHT_NOTE"
	.sectionflags	@"SHF_NOTE_NV_TKINFO"
	.tkinfo
        /*0018*/ 	.word	0x00000002
        /*0030*/ 	.string	""
        /*0030*/ 	.string	"ptxas"
        /*0030*/ 	.string	"Cuda compilation tools, release 13.0, V13.0.88"
        /*0030*/ 	.string	"Build cuda_13.0.r13.0/compiler.36424714_0"
        /*0030*/ 	.string	"-arch sm_100 -m 64 "



//--------------------- .note.nv.cuinfo           --------------------------
	.section	.note.nv.cuinfo,"",@"SHT_NOTE"
	.sectionflags	@"SHF_NOTE_NV_CUINFO"
        /*0018*/ 	.short	0x0002
        /*001a*/ 	.short	0x0064
        /*001c*/ 	.short	0x0082
	.zero		2


//--------------------- .nv.info                  --------------------------
	.section	.nv.info,"",@"SHT_CUDA_INFO"
	.align	4


	//----- nvinfo : EIATTR_REGCOUNT
	.align		4
        /*0000*/ 	.byte	0x04, 0x2f
        /*0002*/ 	.short	(.L_1 - .L_0)
	.align		4
.L_0:
        /*0004*/ 	.word	index@(_Z4calcPfii)
        /*0008*/ 	.word	0x0000000e


	//----- nvinfo : EIATTR_FRAME_SIZE
	.align		4
.L_1:
        /*000c*/ 	.byte	0x04, 0x11
        /*000e*/ 	.short	(.L_3 - .L_2)
	.align		4
.L_2:
        /*0010*/ 	.word	index@(_Z4calcPfii)
        /*0014*/ 	.word	0x00000000


	//----- nvinfo : EIATTR_MIN_STACK_SIZE
	.align		4
.L_3:
        /*0018*/ 	.byte	0x04, 0x12
        /*001a*/ 	.short	(.L_5 - .L_4)
	.align		4
.L_4:
        /*001c*/ 	.word	index@(_Z4calcPfii)
        /*0020*/ 	.word	0x00000000
.L_5:


//--------------------- .nv.compat                --------------------------
	.section	.nv.compat,"",@"SHT_CUDA_COMPAT_INFO"
	.align	4
        /*0000*/ 	.byte	0x02, 0x09, 0x00, 0x00, 0x02, 0x02, 0x01, 0x00, 0x02, 0x05, 0x05, 0x00, 0x03, 0x07, 0x01, 0x01
        /*0010*/ 	.byte	0x02, 0x03, 0x00, 0x00, 0x02, 0x06, 0x01, 0x00, 0x04, 0x0b, 0x08, 0x00, 0x09, 0x00, 0x00, 0x00
        /*0020*/ 	.byte	0x00, 0x00, 0x00, 0x00


//--------------------- .nv.info._Z4calcPfii      --------------------------
	.section	.nv.info._Z4calcPfii,"",@"SHT_CUDA_INFO"
	.sectionflags	@""
	.align	4


	//----- nvinfo : EIATTR_CUDA_API_VERSION
	.align		4
        /*0000*/ 	.byte	0x04, 0x37
        /*0002*/ 	.short	(.L_7 - .L_6)
.L_6:
        /*0004*/ 	.word	0x00000082


	//----- nvinfo : EIATTR_KPARAM_INFO
	.align		4
.L_7:
        /*0008*/ 	.byte	0x04, 0x17
        /*000a*/ 	.short	(.L_9 - .L_8)
.L_8:
        /*000c*/ 	.word	0x00000000
        /*0010*/ 	.short	0x0002
        /*0012*/ 	.short	0x000c
        /*0014*/ 	.byte	0x00, 0xf0, 0x11, 0x00


	//----- nvinfo : EIATTR_KPARAM_INFO
	.align		4
.L_9:
        /*0018*/ 	.byte	0x04, 0x17
        /*001a*/ 	.short	(.L_11 - .L_10)
.L_10:
        /*001c*/ 	.word	0x00000000
        /*0020*/ 	.short	0x0001
        /*0022*/ 	.short	0x0008
        /*0024*/ 	.byte	0x00, 0xf0, 0x11, 0x00


	//----- nvinfo : EIATTR_KPARAM_INFO
	.align		4
.L_11:
        /*0028*/ 	.byte	0x04, 0x17
        /*002a*/ 	.short	(.L_13 - .L_12)
.L_12:
        /*002c*/ 	.word	0x00000000
        /*0030*/ 	.short	0x0000
        /*0032*/ 	.short	0x0000
        /*0034*/ 	.byte	0x00, 0xf5, 0x21, 0x00


	//----- nvinfo : EIATTR_SPARSE_MMA_MASK
	.align		4
.L_13:
        /*0038*/ 	.byte	0x03, 0x50
        /*003a*/ 	.short	0x0000


	//----- nvinfo : EIATTR_MAXREG_COUNT
	.align		4
        /*003c*/ 	.byte	0x03, 0x1b
        /*003e*/ 	.short	0x00ff


	//----- nvinfo : EIATTR_MERCURY_ISA_VERSION
	.align		4
        /*0040*/ 	.byte	0x03, 0x5f
        /*0042*/ 	.short	0x0101


	//----- nvinfo : EIATTR_VRC_CTA_INIT_COUNT
	.align		4
        /*0044*/ 	.byte	0x02, 0x4a
	.zero		1
	.zero		1


	//----- nvinfo : EIATTR_EXIT_INSTR_OFFSETS
	.align		4
        /*0048*/ 	.byte	0x04, 0x1c
        /*004a*/ 	.short	(.L_15 - .L_14)


	//   ....[0]....
.L_14:
        /*004c*/ 	.word	0x00000170


	//   ....[1]....
        /*0050*/ 	.word	0x00000190


	//----- nvinfo : EIATTR_CBANK_PARAM_SIZE
	.align		4
.L_15:
        /*0054*/ 	.byte	0x03, 0x19
        /*0056*/ 	.short	0x0010


	//----- nvinfo : EIATTR_PARAM_CBANK
	.align		4
        /*0058*/ 	.byte	0x04, 0x0a
        /*005a*/ 	.short	(.L_17 - .L_16)
	.align		4
.L_16:
        /*005c*/ 	.word	index@(.nv.constant0._Z4calcPfii)
        /*0060*/ 	.short	0x0380
        /*0062*/ 	.short	0x0010


	//----- nvinfo : EIATTR_SW_WAR
	.align		4
.L_17:
        /*0064*/ 	.byte	0x04, 0x36
        /*0066*/ 	.short	(.L_19 - .L_18)
.L_18:
        /*0068*/ 	.word	0x00000008
.L_19:


//--------------------- .nv.callgraph             --------------------------
	.section	.nv.callgraph,"",@"SHT_CUDA_CALLGRAPH"
	.align	4
	.sectionentsize	8
	.align		4
        /*0000*/ 	.word	0x00000000
	.align		4
        /*0004*/ 	.word	0xffffffff
	.align		4
        /*0008*/ 	.word	0x00000000
	.align		4
        /*000c*/ 	.word	0xfffffffe
	.align		4
        /*0010*/ 	.word	0x00000000
	.align		4
        /*0014*/ 	.word	0xfffffffd
	.align		4
        /*0018*/ 	.word	0x00000000
	.align		4
        /*001c*/ 	.word	0xfffffffc


//--------------------- .text._Z4calcPfii         --------------------------
	.section	.text._Z4calcPfii,"ax",@progbits
	.align	128
        .global         _Z4calcPfii
        .type           _Z4calcPfii,@function
        .size           _Z4calcPfii,(.L_x_1 - _Z4calcPfii)
        .other          _Z4calcPfii,@"STO_CUDA_ENTRY STV_DEFAULT"
_Z4calcPfii:
.text._Z4calcPfii:
[----:B------:R-:W-:Y:S01]  /*0000*/  LDC R1, c[0x0][0x37c] ;  /* 0x0000df00ff017b82 */ /* 0x000fe20000000800 */
[----:B------:R-:W0:Y:S07]  /*0010*/  S2R R0, SR_TID.X ;  /* 0x0000000000007919 */ /* 0x000e2e0000002100 */
[----:B------:R-:W0:Y:S01]  /*0020*/  S2UR UR6, SR_CTAID.X ;  /* 0x00000000000679c3 */ /* 0x000e220000002500 */
[----:B------:R-:W1:Y:S01]  /*0030*/  LDCU.64 UR4, c[0x0][0x358] ;  /* 0x00006b00ff0477ac */ /* 0x000e620008000a00 */
[----:B------:R-:W2:Y:S06]  /*0040*/  S2R R5, SR_TID.Y ;  /* 0x0000000000057919 */ /* 0x000eac0000002200 */
[----:B------:R-:W0:Y:S08]  /*0050*/  LDC R7, c[0x0][0x360] ;  /* 0x0000d800ff077b82 */ /* 0x000e300000000800 */
[----:B------:R-:W2:Y:S08]  /*0060*/  S2UR UR7, SR_CTAID.Y ;  /* 0x00000000000779c3 */ /* 0x000eb00000002600 */
[----:B------:R-:W2:Y:S08]  /*0070*/  LDC R4, c[0x0][0x364] ;  /* 0x0000d900ff047b82 */ /* 0x000eb00000000800 */
[----:B------:R-:W3:Y:S01]  /*0080*/  LDC.64 R10, c[0x0][0x388] ;  /* 0x0000e200ff0a7b82 */ /* 0x000ee20000000a00 */
[----:B0-----:R-:W-:-:S07]  /*0090*/  IMAD R7, R7, UR6, R0 ;  /* 0x0000000607077c24 */ /* 0x001fce000f8e0200 */
[----:B------:R-:W0:Y:S01]  /*00a0*/  LDC.64 R2, c[0x0][0x380] ;  /* 0x0000e000ff027b82 */ /* 0x000e220000000a00 */
[----:B--2---:R-:W-:Y:S02]  /*00b0*/  IMAD R0, R4, UR7, R5 ;  /* 0x0000000704007c24 */ /* 0x004fe4000f8e0205 */
[----:B---3--:R-:W-:Y:S02]  /*00c0*/  IMAD R5, R10, R11, R7 ;  /* 0x0000000b0a057224 */ /* 0x008fe400078e0207 */
[CC--:B------:R-:W-:Y:S02]  /*00d0*/  IMAD R11, R0.reuse, R10.reuse, R11 ;  /* 0x0000000a000b7224 */ /* 0x0c0fe400078e020b */
[----:B------:R-:W-:Y:S02]  /*00e0*/  IMAD R9, R0, R10, R7 ;  /* 0x0000000a00097224 */ /* 0x000fe400078e0207 */
[----:B0-----:R-:W-:-:S04]  /*00f0*/  IMAD.WIDE R4, R5, 0x4, R2 ;  /* 0x0000000405047825 */ /* 0x001fc800078e0202 */
[--C-:B------:R-:W-:Y:S02]  /*0100*/  IMAD.WIDE R6, R11, 0x4, R2.reuse ;  /* 0x000000040b067825 */ /* 0x100fe400078e0202 */
[----:B-1----:R-:W2:Y:S02]  /*0110*/  LDG.E R4, desc[UR4][R4.64] ;  /* 0x0000000404047981 */ /* 0x002ea4000c1e1900 */
[----:B------:R-:W-:Y:S02]  /*0120*/  IMAD.WIDE R2, R9, 0x4, R2 ;  /* 0x0000000409027825 */ /* 0x000fe400078e0202 */
[----:B------:R-:W2:Y:S04]  /*0130*/  LDG.E R7, desc[UR4][R6.64] ;  /* 0x0000000406077981 */ /* 0x000ea8000c1e1900 */
[----:B------:R-:W3:Y:S01]  /*0140*/  LDG.E R0, desc[UR4][R2.64] ;  /* 0x0000000402007981 */ /* 0x000ee2000c1e1900 */
[----:B--2---:R-:W-:-:S05]  /*0150*/  FADD R9, R4, R7 ;  /* 0x0000000704097221 */ /* 0x004fca0000000000 */
[----:B---3--:R-:W-:-:S13]  /*0160*/  FSETP.GT.AND P0, PT, R0, R9, PT ;  /* 0x000000090000720b */ /* 0x008fda0003f04000 */
[----:B------:R-:W-:Y:S05]  /*0170*/  @!P0 EXIT ;  /* 0x000000000000894d */ /* 0x000fea0003800000 */
[----:B------:R-:W-:Y:S01]  /*0180*/  STG.E desc[UR4][R2.64], R9 ;  /* 0x0000000902007986 */ /* 0x000fe2000c101904 */
[----:B------:R-:W-:Y:S05]  /*0190*/  EXIT ;  /* 0x000000000000794d */ /* 0x000fea0003800000 */
.L_x_0:
[----:B------:R-:W-:-:S00]  /*01a0*/  BRA `(.L_x_0) ;  /* 0xfffffffc00fc7947 */ /* 0x000fc0000383ffff */
[----:B------:R-:W-:-:S00]  /*01b0*/  NOP ;  /* 0x0000000000007918 */ /* 0x000fc00000000000 */
        /* <DEDUP_REMOVED lines=12> */
.L_x_1:


//--------------------- .nv.shared.reserved.0     --------------------------
	.section	.nv.shared.reserved.0,"aw",@nobits
	.weak		__nv_reservedSMEM_offset_0_alias
	.size		__nv_reservedSMEM_offset_0_alias, 0, 64
	.other		__nv_reservedSMEM_offset_0_alias,@"STO_CUDA_RESERVED_SHARED STV_DEFAULT"
__nv_reservedSMEM_offset_0_alias:
	.zero		0
	.zero		64


//--------------------- .nv.constant0._Z4calcPfii --------------------------
	.section	.nv.constant0._Z4calcPfii,"a",@progbits
	.sectionflags	@""
	.align	4
.nv.constant0._Z4calcPfii:
	.zero		912


//--------------------- SYMBOLS --------------------------

	.type		.nv.reservedSmem.offset0,@object
	.size		.nv.reservedSmem.offset0,0x4
